//
// Generated by NVIDIA NVVM Compiler
//
// Compiler Build ID: CL-36424714
// Cuda compilation tools, release 13.0, V13.0.88
// Based on NVVM 20.0.0
//

.version 9.0
.target sm_100
.address_size 64

	// .globl	_Z11copy_kernelPKiPi

.visible .entry _Z11copy_kernelPKiPi(
	.param .u64 .ptr .align 1 _Z11copy_kernelPKiPi_param_0,
	.param .u64 .ptr .align 1 _Z11copy_kernelPKiPi_param_1
)
{
	.reg .b32 	%r<6>;
	.reg .b64 	%rd<8>;

	ld.param.u64 	%rd1, [_Z11copy_kernelPKiPi_param_0];
	ld.param.u64 	%rd2, [_Z11copy_kernelPKiPi_param_1];
	cvta.to.global.u64 	%rd3, %rd2;
	cvta.to.global.u64 	%rd4, %rd1;
	mov.u32 	%r1, %ctaid.x;
	mov.u32 	%r2, %ntid.x;
	mov.u32 	%r3, %tid.x;
	mad.lo.s32 	%r4, %r1, %r2, %r3;
	mul.wide.s32 	%rd5, %r4, 4;
	add.s64 	%rd6, %rd4, %rd5;
	ld.global.u32 	%r5, [%rd6];
	add.s64 	%rd7, %rd3, %rd5;
	st.global.u32 	[%rd7], %r5;
	ret;

}


// ===== COMPILED SASS (sm_100) =====

	.target	sm_100

	.elftype	@"ET_EXEC"


//--------------------- .note.nv.tkinfo           --------------------------
	.section	.note.nv.tkinfo,"",@"SHT_NOTE"
	.sectionflags	@"SHF_NOTE_NV_TKINFO"
	.tkinfo
        /*0018*/ 	.word	0x00000002
        /*0030*/ 	.string	""
        /*0030*/ 	.string	"ptxas"
        /*0030*/ 	.string	"Cuda compilation tools, release 13.0, V13.0.88"
        /*0030*/ 	.string	"Build cuda_13.0.r13.0/compiler.36424714_0"
        /*0030*/ 	.string	"-arch sm_100 -m 64 "



//--------------------- .note.nv.cuinfo           --------------------------
	.section	.note.nv.cuinfo,"",@"SHT_NOTE"
	.sectionflags	@"SHF_NOTE_NV_CUINFO"
        /*0018*/ 	.short	0x0002
        /*001a*/ 	.short	0x0064
        /*001c*/ 	.short	0x0082
	.zero		2


//--------------------- .nv.info                  --------------------------
	.section	.nv.info,"",@"SHT_CUDA_INFO"
	.align	4


	//----- nvinfo : EIATTR_REGCOUNT
	.align		4
        /*0000*/ 	.byte	0x04, 0x2f
        /*0002*/ 	.short	(.L_1 - .L_0)
	.align		4
.L_0:
        /*0004*/ 	.word	index@(_Z11copy_kernelPKiPi)
        /*0008*/ 	.word	0x0000000a


	//----- nvinfo : EIATTR_FRAME_SIZE
	.align		4
.L_1:
        /*000c*/ 	.byte	0x04, 0x11
        /*000e*/ 	.short	(.L_3 - .L_2)
	.align		4
.L_2:
        /*0010*/ 	.word	index@(_Z11copy_kernelPKiPi)
        /*0014*/ 	.word	0x00000000


	//----- nvinfo : EIATTR_MIN_STACK_SIZE
	.align		4
.L_3:
        /*0018*/ 	.byte	0x04, 0x12
        /*001a*/ 	.short	(.L_5 - .L_4)
	.align		4
.L_4:
        /*001c*/ 	.word	index@(_Z11copy_kernelPKiPi)
        /*0020*/ 	.word	0x00000000
.L_5:


//--------------------- .nv.compat                --------------------------
	.section	.nv.compat,"",@"SHT_CUDA_COMPAT_INFO"
	.align	4
        /*0000*/ 	.byte	0x02, 0x09, 0x00, 0x00, 0x02, 0x02, 0x01, 0x00, 0x02, 0x05, 0x05, 0x00, 0x03, 0x07, 0x01, 0x01
        /*0010*/ 	.byte	0x02, 0x03, 0x00, 0x00, 0x02, 0x06, 0x01, 0x00, 0x04, 0x0b, 0x08, 0x00, 0x09, 0x00, 0x00, 0x00
        /*0020*/ 	.byte	0x00, 0x00, 0x00, 0x00


//--------------------- .nv.info._Z11copy_kernelPKiPi --------------------------
	.section	.nv.info._Z11copy_kernelPKiPi,"",@"SHT_CUDA_INFO"
	.sectionflags	@""
	.align	4


	//----- nvinfo : EIATTR_CUDA_API_VERSION
	.align		4
        /*0000*/ 	.byte	0x04, 0x37
        /*0002*/ 	.short	(.L_7 - .L_6)
.L_6:
        /*0004*/ 	.word	0x00000082


	//----- nvinfo : EIATTR_KPARAM_INFO
	.align		4
.L_7:
        /*0008*/ 	.byte	0x04, 0x17
        /*000a*/ 	.short	(.L_9 - .L_8)
.L_8:
        /*000c*/ 	.word	0x00000000
        /*0010*/ 	.short	0x0001
        /*0012*/ 	.short	0x0008
        /*0014*/ 	.byte	0x00, 0xf5, 0x21, 0x00


	//----- nvinfo : EIATTR_KPARAM_INFO
	.align		4
.L_9:
        /*0018*/ 	.byte	0x04, 0x17
        /*001a*/ 	.short	(.L_11 - .L_10)
.L_10:
        /*001c*/ 	.word	0x00000000
        /*0020*/ 	.short	0x0000
        /*0022*/ 	.short	0x0000
        /*0024*/ 	.byte	0x00, 0xf5, 0x21, 0x00


	//----- nvinfo : EIATTR_SPARSE_MMA_MASK
	.align		4
.L_11:
        /*0028*/ 	.byte	0x03, 0x50
        /*002a*/ 	.short	0x0000


	//----- nvinfo : EIATTR_MAXREG_COUNT
	.align		4
        /*002c*/ 	.byte	0x03, 0x1b
        /*002e*/ 	.short	0x00ff


	//----- nvinfo : EIATTR_MERCURY_ISA_VERSION
	.align		4
        /*0030*/ 	.byte	0x03, 0x5f
        /*0032*/ 	.short	0x0101


	//----- nvinfo : EIATTR_VRC_CTA_INIT_COUNT
	.align		4
        /*0034*/ 	.byte	0x02, 0x4a
	.zero		1
	.zero		1


	//----- nvinfo : EIATTR_EXIT_INSTR_OFFSETS
	.align		4
        /*0038*/ 	.byte	0x04, 0x1c
        /*003a*/ 	.short	(.L_13 - .L_12)


	//   ....[0]....
.L_12:
        /*003c*/ 	.word	0x000000c0


	//----- nvinfo : EIATTR_CBANK_PARAM_SIZE
	.align		4
.L_13:
        /*0040*/ 	.byte	0x03, 0x19
        /*0042*/ 	.short	0x0010


	//----- nvinfo : EIATTR_PARAM_CBANK
	.align		4
        /*0044*/ 	.byte	0x04, 0x0a
        /*0046*/ 	.short	(.L_15 - .L_14)
	.align		4
.L_14:
        /*0048*/ 	.word	index@(.nv.constant0._Z11copy_kernelPKiPi)
        /*004c*/ 	.short	0x0380
        /*004e*/ 	.short	0x0010


	//----- nvinfo : EIATTR_SW_WAR
	.align		4
.L_15:
        /*0050*/ 	.byte	0x04, 0x36
        /*0052*/ 	.short	(.L_17 - .L_16)
.L_16:
        /*0054*/ 	.word	0x00000008
.L_17:


//--------------------- .nv.callgraph             --------------------------
	.section	.nv.callgraph,"",@"SHT_CUDA_CALLGRAPH"
	.align	4
	.sectionentsize	8
	.align		4
        /*0000*/ 	.word	0x00000000
	.align		4
        /*0004*/ 	.word	0xffffffff
	.align		4
        /*0008*/ 	.word	0x00000000
	.align		4
        /*000c*/ 	.word	0xfffffffe
	.align		4
        /*0010*/ 	.word	0x00000000
	.align		4
        /*0014*/ 	.word	0xfffffffd
	.align		4
        /*0018*/ 	.word	0x00000000
	.align		4
        /*001c*/ 	.word	0xfffffffc


//--------------------- .text._Z11copy_kernelPKiPi --------------------------
	.section	.text._Z11copy_kernelPKiPi,"ax",@progbits
	.align	128
        .global         _Z11copy_kernelPKiPi
        .type           _Z11copy_kernelPKiPi,@function
        .size           _Z11copy_kernelPKiPi,(.L_x_1 - _Z11copy_kernelPKiPi)
        .other          _Z11copy_kernelPKiPi,@"STO_CUDA_ENTRY STV_DEFAULT"
_Z11copy_kernelPKiPi:
.text._Z11copy_kernelPKiPi:
[----:B------:R-:W-:Y:S01]  /*0000*/  LDC R1, c[0x0][0x37c] ;  /* 0x0000df00ff017b82 */ /* 0x000fe20000000800 */
[----:B------:R-:W0:Y:S07]  /*0010*/  S2R R0, SR_TID.X ;  /* 0x0000000000007919 */ /* 0x000e2e0000002100 */
[----:B------:R-:W0:Y:S01]  /*0020*/  S2UR UR6, SR_CTAID.X ;  /* 0x00000000000679c3 */ /* 0x000e220000002500 */
[----:B------:R-:W1:Y:S07]  /*0030*/  LDCU.64 UR4, c[0x0][0x358] ;  /* 0x00006b00ff0477ac */ /* 0x000e6e0008000a00 */
[----:B------:R-:W0:Y:S08]  /*0040*/  LDC R7, c[0x0][0x360] ;  /* 0x0000d800ff077b82 */ /* 0x000e300000000800 */
[----:B------:R-:W2:Y:S08]  /*0050*/  LDC.64 R2, c[0x0][0x380] ;  /* 0x0000e000ff027b82 */ /* 0x000eb00000000a00 */
[----:B------:R-:W3:Y:S01]  /*0060*/  LDC.64 R4, c[0x0][0x388] ;  /* 0x0000e200ff047b82 */ /* 0x000ee20000000a00 */
[----:B0-----:R-:W-:-:S04]  /*0070*/  IMAD R7, R7, UR6, R0 ;  /* 0x0000000607077c24 */ /* 0x001fc8000f8e0200 */
[----:B--2---:R-:W-:-:S06]  /*0080*/  IMAD.WIDE R2, R7, 0x4, R2 ;  /* 0x0000000407027825 */ /* 0x004fcc00078e0202 */
[----:B-1----:R-:W2:Y:S01]  /*0090*/  LDG.E R3, desc[UR4][R2.64] ;  /* 0x0000000402037981 */ /* 0x002ea2000c1e1900 */
[----:B---3--:R-:W-:-:S05]  /*00a0*/  IMAD.WIDE R4, R7, 0x4, R4 ;  /* 0x0000000407047825 */ /* 0x008fca00078e0204 */
[----:B--2---:R-:W-:Y:S01]  /*00b0*/  STG.E desc[UR4][R4.64], R3 ;  /* 0x0000000304007986 */ /* 0x004fe2000c101904 */
[----:B------:R-:W-:Y:S05]  /*00c0*/  EXIT ;  /* 0x000000000000794d */ /* 0x000fea0003800000 */
.L_x_0:
[----:B------:R-:W-:-:S00]  /*00d0*/  BRA `(.L_x_0) ;  /* 0xfffffffc00fc7947 */ /* 0x000fc0000383ffff */
[----:B------:R-:W-:-:S00]  /*00e0*/  NOP ;  /* 0x0000000000007918 */ /* 0x000fc00000000000 */
        /* <DEDUP_REMOVED lines=9> */
.L_x_1:


//--------------------- .nv.shared.reserved.0     --------------------------
	.section	.nv.shared.reserved.0,"aw",@nobits
	.weak		__nv_reservedSMEM_offset_0_alias
	.size		__nv_reservedSMEM_offset_0_alias, 0, 64
	.other		__nv_reservedSMEM_offset_0_alias,@"STO_CUDA_RESERVED_SHARED STV_DEFAULT"
__nv_reservedSMEM_offset_0_alias:
	.zero		0
	.zero		64


//--------------------- .nv.constant0._Z11copy_kernelPKiPi --------------------------
	.section	.nv.constant0._Z11copy_kernelPKiPi,"a",@progbits
	.sectionflags	@""
	.align	4
.nv.constant0._Z11copy_kernelPKiPi:
	.zero		912


//--------------------- SYMBOLS --------------------------

	.type		.nv.reservedSmem.offset0,@object
	.size		.nv.reservedSmem.offset0,0x4
